//
// Generated by NVIDIA NVVM Compiler
//
// Compiler Build ID: CL-36424714
// Cuda compilation tools, release 13.0, V13.0.88
// Based on NVVM 20.0.0
//

.version 9.0
.target sm_100
.address_size 64

	// .globl	_Z16vectorArithmeticPKfS0_Pfm2Op

.visible .entry _Z16vectorArithmeticPKfS0_Pfm2Op(
	.param .u64 .ptr .align 1 _Z16vectorArithmeticPKfS0_Pfm2Op_param_0,
	.param .u64 .ptr .align 1 _Z16vectorArithmeticPKfS0_Pfm2Op_param_1,
	.param .u64 .ptr .align 1 _Z16vectorArithmeticPKfS0_Pfm2Op_param_2,
	.param .u64 _Z16vectorArithmeticPKfS0_Pfm2Op_param_3,
	.param .u32 _Z16vectorArithmeticPKfS0_Pfm2Op_param_4
)
{
	.reg .pred 	%p<7>;
	.reg .b32 	%r<6>;
	.reg .b32 	%f<13>;
	.reg .b64 	%rd<25>;

	ld.param.u64 	%rd5, [_Z16vectorArithmeticPKfS0_Pfm2Op_param_0];
	ld.param.u64 	%rd6, [_Z16vectorArithmeticPKfS0_Pfm2Op_param_1];
	ld.param.u64 	%rd7, [_Z16vectorArithmeticPKfS0_Pfm2Op_param_2];
	ld.param.u64 	%rd8, [_Z16vectorArithmeticPKfS0_Pfm2Op_param_3];
	ld.param.u32 	%r1, [_Z16vectorArithmeticPKfS0_Pfm2Op_param_4];
	cvta.to.global.u64 	%rd1, %rd7;
	cvta.to.global.u64 	%rd2, %rd6;
	cvta.to.global.u64 	%rd3, %rd5;
	mov.u32 	%r2, %ctaid.x;
	mov.u32 	%r3, %ntid.x;
	mov.u32 	%r4, %tid.x;
	mad.lo.s32 	%r5, %r2, %r3, %r4;
	cvt.u64.u32 	%rd4, %r5;
	setp.le.u64 	%p1, %rd8, %rd4;
	@%p1 bra 	$L__BB0_10;
	setp.gt.s32 	%p2, %r1, 1;
	@%p2 bra 	$L__BB0_5;
	setp.eq.s32 	%p5, %r1, 0;
	@%p5 bra 	$L__BB0_8;
	setp.eq.s32 	%p6, %r1, 1;
	@%p6 bra 	$L__BB0_4;
	bra.uni 	$L__BB0_10;
$L__BB0_4:
	shl.b64 	%rd17, %rd4, 2;
	add.s64 	%rd18, %rd3, %rd17;
	ld.global.nc.f32 	%f7, [%rd18];
	add.s64 	%rd19, %rd2, %rd17;
	ld.global.nc.f32 	%f8, [%rd19];
	sub.f32 	%f9, %f7, %f8;
	add.s64 	%rd20, %rd1, %rd17;
	st.global.f32 	[%rd20], %f9;
	bra.uni 	$L__BB0_10;
$L__BB0_5:
	setp.eq.s32 	%p3, %r1, 2;
	@%p3 bra 	$L__BB0_9;
	setp.eq.s32 	%p4, %r1, 3;
	@%p4 bra 	$L__BB0_7;
	bra.uni 	$L__BB0_10;
$L__BB0_7:
	shl.b64 	%rd9, %rd4, 2;
	add.s64 	%rd10, %rd3, %rd9;
	ld.global.nc.f32 	%f1, [%rd10];
	add.s64 	%rd11, %rd2, %rd9;
	ld.global.nc.f32 	%f2, [%rd11];
	div.rn.f32 	%f3, %f1, %f2;
	add.s64 	%rd12, %rd1, %rd9;
	st.global.f32 	[%rd12], %f3;
	bra.uni 	$L__BB0_10;
$L__BB0_8:
	shl.b64 	%rd21, %rd4, 2;
	add.s64 	%rd22, %rd3, %rd21;
	ld.global.nc.f32 	%f10, [%rd22];
	add.s64 	%rd23, %rd2, %rd21;
	ld.global.nc.f32 	%f11, [%rd23];
	add.f32 	%f12, %f10, %f11;
	add.s64 	%rd24, %rd1, %rd21;
	st.global.f32 	[%rd24], %f12;
	bra.uni 	$L__BB0_10;
$L__BB0_9:
	shl.b64 	%rd13, %rd4, 2;
	add.s64 	%rd14, %rd3, %rd13;
	ld.global.nc.f32 	%f4, [%rd14];
	add.s64 	%rd15, %rd2, %rd13;
	ld.global.nc.f32 	%f5, [%rd15];
	mul.f32 	%f6, %f4, %f5;
	add.s64 	%rd16, %rd1, %rd13;
	st.global.f32 	[%rd16], %f6;
$L__BB0_10:
	ret;

}


// ===== COMPILED SASS (sm_100) =====

	.target	sm_100

	.elftype	@"ET_EXEC"


//--------------------- .note.nv.tkinfo           --------------------------
	.section	.note.nv.tkinfo,"",@"SHT_NOTE"
	.sectionflags	@"SHF_NOTE_NV_TKINFO"
	.tkinfo
        /*0018*/ 	.word	0x00000002
        /*0030*/ 	.string	""
        /*0030*/ 	.string	"ptxas"
        /*0030*/ 	.string	"Cuda compilation tools, release 13.0, V13.0.88"
        /*0030*/ 	.string	"Build cuda_13.0.r13.0/compiler.36424714_0"
        /*0030*/ 	.string	"-arch sm_100 -m 64 "



//--------------------- .note.nv.cuinfo           --------------------------
	.section	.note.nv.cuinfo,"",@"SHT_NOTE"
	.sectionflags	@"SHF_NOTE_NV_CUINFO"
        /*0018*/ 	.short	0x0002
        /*001a*/ 	.short	0x0064
        /*001c*/ 	.short	0x0082
	.zero		2


//--------------------- .nv.info                  --------------------------
	.section	.nv.info,"",@"SHT_CUDA_INFO"
	.align	4


	//----- nvinfo : EIATTR_REGCOUNT
	.align		4
        /*0000*/ 	.byte	0x04, 0x2f
        /*0002*/ 	.short	(.L_1 - .L_0)
	.align		4
.L_0:
        /*0004*/ 	.word	index@(_Z16vectorArithmeticPKfS0_Pfm2Op)
        /*0008*/ 	.word	0x00000010


	//----- nvinfo : EIATTR_FRAME_SIZE
	.align		4
.L_1:
        /*000c*/ 	.byte	0x04, 0x11
        /*000e*/ 	.short	(.L_3 - .L_2)
	.align		4
.L_2:
        /*0010*/ 	.word	index@($__internal_0_$__cuda_sm3x_div_rn_noftz_f32_slowpath)
        /*0014*/ 	.word	0x00000000


	//----- nvinfo : EIATTR_FRAME_SIZE
	.align		4
.L_3:
        /*0018*/ 	.byte	0x04, 0x11
        /*001a*/ 	.short	(.L_5 - .L_4)
	.align		4
.L_4:
        /*001c*/ 	.word	index@(_Z16vectorArithmeticPKfS0_Pfm2Op)
        /*0020*/ 	.word	0x00000000


	//----- nvinfo : EIATTR_MIN_STACK_SIZE
	.align		4
.L_5:
        /*0024*/ 	.byte	0x04, 0x12
        /*0026*/ 	.short	(.L_7 - .L_6)
	.align		4
.L_6:
        /*0028*/ 	.word	index@(_Z16vectorArithmeticPKfS0_Pfm2Op)
        /*002c*/ 	.word	0x00000000
.L_7:


//--------------------- .nv.compat                --------------------------
	.section	.nv.compat,"",@"SHT_CUDA_COMPAT_INFO"
	.align	4
        /*0000*/ 	.byte	0x02, 0x09, 0x00, 0x00, 0x02, 0x02, 0x01, 0x00, 0x02, 0x05, 0x05, 0x00, 0x03, 0x07, 0x01, 0x01
        /*0010*/ 	.byte	0x02, 0x03, 0x00, 0x00, 0x02, 0x06, 0x01, 0x00, 0x04, 0x0b, 0x08, 0x00, 0x01, 0x00, 0x00, 0x00
        /*0020*/ 	.byte	0x00, 0x00, 0x00, 0x00


//--------------------- .nv.info._Z16vectorArithmeticPKfS0_Pfm2Op --------------------------
	.section	.nv.info._Z16vectorArithmeticPKfS0_Pfm2Op,"",@"SHT_CUDA_INFO"
	.sectionflags	@""
	.align	4


	//----- nvinfo : EIATTR_CUDA_API_VERSION
	.align		4
        /*0000*/ 	.byte	0x04, 0x37
        /*0002*/ 	.short	(.L_9 - .L_8)
.L_8:
        /*0004*/ 	.word	0x00000082


	//----- nvinfo : EIATTR_KPARAM_INFO
	.align		4
.L_9:
        /*0008*/ 	.byte	0x04, 0x17
        /*000a*/ 	.short	(.L_11 - .L_10)
.L_10:
        /*000c*/ 	.word	0x00000000
        /*0010*/ 	.short	0x0004
        /*0012*/ 	.short	0x0020
        /*0014*/ 	.byte	0x00, 0xf0, 0x11, 0x00


	//----- nvinfo : EIATTR_KPARAM_INFO
	.align		4
.L_11:
        /*0018*/ 	.byte	0x04, 0x17
        /*001a*/ 	.short	(.L_13 - .L_12)
.L_12:
        /*001c*/ 	.word	0x00000000
        /*0020*/ 	.short	0x0003
        /*0022*/ 	.short	0x0018
        /*0024*/ 	.byte	0x00, 0xf0, 0x21, 0x00


	//----- nvinfo : EIATTR_KPARAM_INFO
	.align		4
.L_13:
        /*0028*/ 	.byte	0x04, 0x17
        /*002a*/ 	.short	(.L_15 - .L_14)
.L_14:
        /*002c*/ 	.word	0x00000000
        /*0030*/ 	.short	0x0002
        /*0032*/ 	.short	0x0010
        /*0034*/ 	.byte	0x00, 0xf5, 0x21, 0x00


	//----- nvinfo : EIATTR_KPARAM_INFO
	.align		4
.L_15:
        /*0038*/ 	.byte	0x04, 0x17
        /*003a*/ 	.short	(.L_17 - .L_16)
.L_16:
        /*003c*/ 	.word	0x00000000
        /*0040*/ 	.short	0x0001
        /*0042*/ 	.short	0x0008
        /*0044*/ 	.byte	0x00, 0xf5, 0x21, 0x00


	//----- nvinfo : EIATTR_KPARAM_INFO
	.align		4
.L_17:
        /*0048*/ 	.byte	0x04, 0x17
        /*004a*/ 	.short	(.L_19 - .L_18)
.L_18:
        /*004c*/ 	.word	0x00000000
        /*0050*/ 	.short	0x0000
        /*0052*/ 	.short	0x0000
        /*0054*/ 	.byte	0x00, 0xf5, 0x21, 0x00


	//----- nvinfo : EIATTR_SPARSE_MMA_MASK
	.align		4
.L_19:
        /*0058*/ 	.byte	0x03, 0x50
        /*005a*/ 	.short	0x0000


	//----- nvinfo : EIATTR_MAXREG_COUNT
	.align		4
        /*005c*/ 	.byte	0x03, 0x1b
        /*005e*/ 	.short	0x00ff


	//----- nvinfo : EIATTR_MERCURY_ISA_VERSION
	.align		4
        /*0060*/ 	.byte	0x03, 0x5f
        /*0062*/ 	.short	0x0101


	//----- nvinfo : EIATTR_VRC_CTA_INIT_COUNT
	.align		4
        /*0064*/ 	.byte	0x02, 0x4a
	.zero		1
	.zero		1


	//----- nvinfo : EIATTR_EXIT_INSTR_OFFSETS
	.align		4
        /*0068*/ 	.byte	0x04, 0x1c
        /*006a*/ 	.short	(.L_21 - .L_20)


	//   ....[0]....
.L_20:
        /*006c*/ 	.word	0x00000080


	//   ....[1]....
        /*0070*/ 	.word	0x00000200


	//   ....[2]....
        /*0074*/ 	.word	0x000002f0


	//   ....[3]....
        /*0078*/ 	.word	0x00000500


	//   ....[4]....
        /*007c*/ 	.word	0x000005f0


	//----- nvinfo : EIATTR_INDIRECT_BRANCH_TARGETS
	.align		4
.L_21:
        /*0080*/ 	.byte	0x04, 0x34
        /*0082*/ 	.short	(.L_23 - .L_22)


	//   ....[0]....
.L_22:
        /*0084*/ 	.word	.L_x_15@srel
        /*0088*/ 	.short	0x0
        /*008a*/ 	.short	0x0
        /*008c*/ 	.word	0x3
        /*0090*/ 	.word	.L_x_16@srel
        /*0094*/ 	.word	.L_x_17@srel
        /*0098*/ 	.word	.L_x_18@srel


	//   ....[1]....
        /*009c*/ 	.word	.L_x_19@srel
        /*00a0*/ 	.short	0x0
        /*00a2*/ 	.short	0x0
        /*00a4*/ 	.word	0x3
        /*00a8*/ 	.word	.L_x_20@srel
        /*00ac*/ 	.word	.L_x_21@srel
        /*00b0*/ 	.word	.L_x_18@srel


	//----- nvinfo : EIATTR_CRS_STACK_SIZE
	.align		4
.L_23:
        /*00b4*/ 	.byte	0x04, 0x1e
        /*00b6*/ 	.short	(.L_25 - .L_24)
.L_24:
        /*00b8*/ 	.word	0x00000000


	//----- nvinfo : EIATTR_CBANK_PARAM_SIZE
	.align		4
.L_25:
        /*00bc*/ 	.byte	0x03, 0x19
        /*00be*/ 	.short	0x0024


	//----- nvinfo : EIATTR_PARAM_CBANK
	.align		4
        /*00c0*/ 	.byte	0x04, 0x0a
        /*00c2*/ 	.short	(.L_27 - .L_26)
	.align		4
.L_26:
        /*00c4*/ 	.word	index@(.nv.constant0._Z16vectorArithmeticPKfS0_Pfm2Op)
        /*00c8*/ 	.short	0x0380
        /*00ca*/ 	.short	0x0024


	//----- nvinfo : EIATTR_SW_WAR
	.align		4
.L_27:
        /*00cc*/ 	.byte	0x04, 0x36
        /*00ce*/ 	.short	(.L_29 - .L_28)
.L_28:
        /*00d0*/ 	.word	0x00000008
.L_29:


//--------------------- .nv.callgraph             --------------------------
	.section	.nv.callgraph,"",@"SHT_CUDA_CALLGRAPH"
	.align	4
	.sectionentsize	8
	.align		4
        /*0000*/ 	.word	0x00000000
	.align		4
        /*0004*/ 	.word	0xffffffff
	.align		4
        /*0008*/ 	.word	0x00000000
	.align		4
        /*000c*/ 	.word	0xfffffffe
	.align		4
        /*0010*/ 	.word	0x00000000
	.align		4
        /*0014*/ 	.word	0xfffffffd
	.align		4
        /*0018*/ 	.word	0x00000000
	.align		4
        /*001c*/ 	.word	0xfffffffc


//--------------------- .nv.constant2._Z16vectorArithmeticPKfS0_Pfm2Op --------------------------
	.section	.nv.constant2._Z16vectorArithmeticPKfS0_Pfm2Op,"a",@progbits
	.sectionflags	@""
	.align	4
.nv.constant2._Z16vectorArithmeticPKfS0_Pfm2Op:
        /*0000*/ 	.byte	0x10, 0x02, 0x00, 0x00, 0x20, 0x01, 0x00, 0x00, 0xf0, 0x05, 0x00, 0x00, 0x10, 0x05, 0x00, 0x00
        /*0010*/ 	.byte	0x60, 0x03, 0x00, 0x00, 0xf0, 0x05, 0x00, 0x00


//--------------------- .text._Z16vectorArithmeticPKfS0_Pfm2Op --------------------------
	.section	.text._Z16vectorArithmeticPKfS0_Pfm2Op,"ax",@progbits
	.align	128
        .global         _Z16vectorArithmeticPKfS0_Pfm2Op
        .type           _Z16vectorArithmeticPKfS0_Pfm2Op,@function
        .size           _Z16vectorArithmeticPKfS0_Pfm2Op,(.L_x_23 - _Z16vectorArithmeticPKfS0_Pfm2Op)
        .other          _Z16vectorArithmeticPKfS0_Pfm2Op,@"STO_CUDA_ENTRY STV_DEFAULT"
_Z16vectorArithmeticPKfS0_Pfm2Op:
.text._Z16vectorArithmeticPKfS0_Pfm2Op:
[----:B------:R-:W-:Y:S01]  /*0000*/  LDC R1, c[0x0][0x37c] ;  /* 0x0000df00ff017b82 */ /* 0x000fe20000000800 */
[----:B------:R-:W0:Y:S07]  /*0010*/  S2R R3, SR_TID.X ;  /* 0x0000000000037919 */ /* 0x000e2e0000002100 */
[----:B------:R-:W0:Y:S01]  /*0020*/  S2UR UR4, SR_CTAID.X ;  /* 0x00000000000479c3 */ /* 0x000e220000002500 */
[----:B------:R-:W1:Y:S07]  /*0030*/  LDCU.64 UR6, c[0x0][0x398] ;  /* 0x00007300ff0677ac */ /* 0x000e6e0008000a00 */
[----:B------:R-:W0:Y:S02]  /*0040*/  LDC R0, c[0x0][0x360] ;  /* 0x0000d800ff007b82 */ /* 0x000e240000000800 */
[----:B0-----:R-:W-:-:S05]  /*0050*/  IMAD R0, R0, UR4, R3 ;  /* 0x0000000400007c24 */ /* 0x001fca000f8e0203 */
[----:B-1----:R-:W-:-:S04]  /*0060*/  ISETP.GE.U32.AND P0, PT, R0, UR6, PT ;  /* 0x0000000600007c0c */ /* 0x002fc8000bf06070 */
[----:B------:R-:W-:-:S13]  /*0070*/  ISETP.GE.U32.AND.EX P0, PT, RZ, UR7, PT, P0 ;  /* 0x00000007ff007c0c */ /* 0x000fda000bf06100 */
[----:B------:R-:W-:Y:S05]  /*0080*/  @P0 EXIT ;  /* 0x000000000000094d */ /* 0x000fea0003800000 */
[----:B------:R-:W0:Y:S01]  /*0090*/  LDC R2, c[0x0][0x3a0] ;  /* 0x0000e800ff027b82 */ /* 0x000e220000000800 */
[----:B------:R-:W1:Y:S01]  /*00a0*/  LDCU.64 UR4, c[0x0][0x358] ;  /* 0x00006b00ff0477ac */ /* 0x000e620008000a00 */
[----:B0-----:R-:W-:-:S13]  /*00b0*/  ISETP.GT.AND P0, PT, R2, 0x1, PT ;  /* 0x000000010200780c */ /* 0x001fda0003f04270 */
[----:B-1----:R-:W-:Y:S05]  /*00c0*/  @P0 BRA `(.L_x_0) ;  /* 0x00000000008c0947 */ /* 0x002fea0003800000 */
[----:B------:R-:W-:-:S05]  /*00d0*/  VIMNMX.U32 R2, PT, PT, R2, 0x2, PT ;  /* 0x0000000202027848 */ /* 0x000fca0003fe0000 */
[----:B------:R-:W-:-:S04]  /*00e0*/  IMAD.SHL.U32 R4, R2, 0x4, RZ ;  /* 0x0000000402047824 */ /* 0x000fc800078e00ff */
[----:B------:R-:W0:Y:S02]  /*00f0*/  LDC R2, c[0x2][R4] ;  /* 0x0080000004027b82 */ /* 0x000e240000000800 */
[----:B0-----:R-:W-:-:S04]  /*0100*/  SHF.R.S32.HI R3, RZ, 0x1f, R2 ;  /* 0x0000001fff037819 */ /* 0x001fc80000011402 */
.L_x_15:
[----:B------:R-:W-:Y:S05]  /*0110*/  BRX R2 -0x120                                                           (*"BRANCH_TARGETS .L_x_16,.L_x_17,.L_x_18"*) ;  /* 0xfffffffc02b87949 */ /* 0x000fea000383ffff */
.L_x_17:
[----:B------:R-:W0:Y:S01]  /*0120*/  LDCU.128 UR8, c[0x0][0x380] ;  /* 0x00007000ff0877ac */ /* 0x000e220008000c00 */
[----:B------:R-:W-:Y:S01]  /*0130*/  IMAD.SHL.U32 R6, R0, 0x4, RZ ;  /* 0x0000000400067824 */ /* 0x000fe200078e00ff */
[----:B------:R-:W-:Y:S01]  /*0140*/  SHF.R.U32.HI R0, RZ, 0x1e, R0 ;  /* 0x0000001eff007819 */ /* 0x000fe20000011600 */
[----:B------:R-:W1:Y:S03]  /*0150*/  LDCU.64 UR6, c[0x0][0x390] ;  /* 0x00007200ff0677ac */ /* 0x000e660008000a00 */
[C---:B0-----:R-:W-:Y:S02]  /*0160*/  IADD3 R4, P1, PT, R6.reuse, UR10, RZ ;  /* 0x0000000a06047c10 */ /* 0x041fe4000ff3e0ff */
[----:B------:R-:W-:Y:S02]  /*0170*/  IADD3 R2, P0, PT, R6, UR8, RZ ;  /* 0x0000000806027c10 */ /* 0x000fe4000ff1e0ff */
[----:B------:R-:W-:-:S02]  /*0180*/  IADD3.X R5, PT, PT, R0, UR11, RZ, P1, !PT ;  /* 0x0000000b00057c10 */ /* 0x000fc40008ffe4ff */
[----:B------:R-:W-:-:S04]  /*0190*/  IADD3.X R3, PT, PT, R0, UR9, RZ, P0, !PT ;  /* 0x0000000900037c10 */ /* 0x000fc800087fe4ff */
[----:B------:R-:W2:Y:S04]  /*01a0*/  LDG.E.CONSTANT R5, desc[UR4][R4.64] ;  /* 0x0000000404057981 */ /* 0x000ea8000c1e9900 */
[----:B------:R-:W2:Y:S01]  /*01b0*/  LDG.E.CONSTANT R2, desc[UR4][R2.64] ;  /* 0x0000000402027981 */ /* 0x000ea2000c1e9900 */
[----:B-1----:R-:W-:-:S04]  /*01c0*/  IADD3 R6, P0, PT, R6, UR6, RZ ;  /* 0x0000000606067c10 */ /* 0x002fc8000ff1e0ff */
[----:B------:R-:W-:Y:S01]  /*01d0*/  IADD3.X R7, PT, PT, R0, UR7, RZ, P0, !PT ;  /* 0x0000000700077c10 */ /* 0x000fe200087fe4ff */
[----:B--2---:R-:W-:-:S05]  /*01e0*/  FADD R9, R2, -R5 ;  /* 0x8000000502097221 */ /* 0x004fca0000000000 */
[----:B------:R-:W-:Y:S01]  /*01f0*/  STG.E desc[UR4][R6.64], R9 ;  /* 0x0000000906007986 */ /* 0x000fe2000c101904 */
[----:B------:R-:W-:Y:S05]  /*0200*/  EXIT ;  /* 0x000000000000794d */ /* 0x000fea0003800000 */
.L_x_16:
        /* <DEDUP_REMOVED lines=12> */
[----:B--2---:R-:W-:-:S05]  /*02d0*/  FADD R9, R2, R5 ;  /* 0x0000000502097221 */ /* 0x004fca0000000000 */
[----:B------:R-:W-:Y:S01]  /*02e0*/  STG.E desc[UR4][R6.64], R9 ;  /* 0x0000000906007986 */ /* 0x000fe2000c101904 */
[----:B------:R-:W-:Y:S05]  /*02f0*/  EXIT ;  /* 0x000000000000794d */ /* 0x000fea0003800000 */
.L_x_0:
[----:B------:R-:W-:-:S05]  /*0300*/  IMAD.MOV.U32 R3, RZ, RZ, 0x2 ;  /* 0x00000002ff037424 */ /* 0x000fca00078e00ff */
[----:B------:R-:W-:-:S05]  /*0310*/  VIADDMNMX.U32 R2, R2, 0xfffffffe, R3, PT ;  /* 0xfffffffe02027846 */ /* 0x000fca0003800003 */
[----:B------:R-:W-:-:S04]  /*0320*/  IMAD.SHL.U32 R4, R2, 0x4, RZ ;  /* 0x0000000402047824 */ /* 0x000fc800078e00ff */
[----:B------:R-:W0:Y:S02]  /*0330*/  LDC R2, c[0x2][R4+0xc] ;  /* 0x0080030004027b82 */ /* 0x000e240000000800 */
[----:B0-----:R-:W-:-:S04]  /*0340*/  SHF.R.S32.HI R3, RZ, 0x1f, R2 ;  /* 0x0000001fff037819 */ /* 0x001fc80000011402 */
.L_x_19:
[----:B------:R-:W-:Y:S05]  /*0350*/  BRX R2 -0x360                                                           (*"BRANCH_TARGETS .L_x_20,.L_x_21,.L_x_18"*) ;  /* 0xfffffffc02287949 */ /* 0x000fea000383ffff */
.L_x_21:
[----:B------:R-:W0:Y:S01]  /*0360*/  LDCU.128 UR8, c[0x0][0x380] ;  /* 0x00007000ff0877ac */ /* 0x000e220008000c00 */
[----:B------:R-:W-:Y:S01]  /*0370*/  IMAD.SHL.U32 R4, R0, 0x4, RZ ;  /* 0x0000000400047824 */ /* 0x000fe200078e00ff */
[----:B------:R-:W-:-:S04]  /*0380*/  SHF.R.U32.HI R2, RZ, 0x1e, R0 ;  /* 0x0000001eff027819 */ /* 0x000fc80000011600 */
[----:B0-----:R-:W-:-:S04]  /*0390*/  IADD3 R8, P0, PT, R4, UR10, RZ ;  /* 0x0000000a04087c10 */ /* 0x001fc8000ff1e0ff */
[----:B------:R-:W-:-:S06]  /*03a0*/  IADD3.X R9, PT, PT, R2, UR11, RZ, P0, !PT ;  /* 0x0000000b02097c10 */ /* 0x000fcc00087fe4ff */
[----:B------:R-:W2:Y:S01]  /*03b0*/  LDG.E.CONSTANT R9, desc[UR4][R8.64] ;  /* 0x0000000408097981 */ /* 0x000ea2000c1e9900 */
[----:B------:R-:W-:-:S04]  /*03c0*/  IADD3 R6, P0, PT, R4, UR8, RZ ;  /* 0x0000000804067c10 */ /* 0x000fc8000ff1e0ff */
[----:B------:R-:W-:-:S05]  /*03d0*/  IADD3.X R7, PT, PT, R2, UR9, RZ, P0, !PT ;  /* 0x0000000902077c10 */ /* 0x000fca00087fe4ff */
[----:B------:R-:W3:Y:S01]  /*03e0*/  LDG.E.CONSTANT R0, desc[UR4][R6.64] ;  /* 0x0000000406007981 */ /* 0x000ee2000c1e9900 */
[----:B------:R-:W-:Y:S01]  /*03f0*/  BSSY.RECONVERGENT B0, `(.L_x_1) ;  /* 0x000000c000007945 */ /* 0x000fe20003800200 */
[----:B--2---:R-:W0:Y:S08]  /*0400*/  MUFU.RCP R3, R9 ;  /* 0x0000000900037308 */ /* 0x004e300000001000 */
[----:B---3--:R-:W1:Y:S01]  /*0410*/  FCHK P0, R0, R9 ;  /* 0x0000000900007302 */ /* 0x008e620000000000 */
[----:B0-----:R-:W-:-:S04]  /*0420*/  FFMA R10, -R9, R3, 1 ;  /* 0x3f800000090a7423 */ /* 0x001fc80000000103 */
[----:B------:R-:W-:-:S04]  /*0430*/  FFMA R3, R3, R10, R3 ;  /* 0x0000000a03037223 */ /* 0x000fc80000000003 */
[----:B------:R-:W-:-:S04]  /*0440*/  FFMA R10, R0, R3, RZ ;  /* 0x00000003000a7223 */ /* 0x000fc800000000ff */
[----:B------:R-:W-:-:S04]  /*0450*/  FFMA R5, -R9, R10, R0 ;  /* 0x0000000a09057223 */ /* 0x000fc80000000100 */
[----:B------:R-:W-:Y:S01]  /*0460*/  FFMA R3, R3, R5, R10 ;  /* 0x0000000503037223 */ /* 0x000fe2000000000a */
[----:B-1----:R-:W-:Y:S06]  /*0470*/  @!P0 BRA `(.L_x_2) ;  /* 0x00000000000c8947 */ /* 0x002fec0003800000 */
[----:B------:R-:W-:-:S07]  /*0480*/  MOV R6, 0x4a0 ;  /* 0x000004a000067802 */ /* 0x000fce0000000f00 */
[----:B------:R-:W-:Y:S05]  /*0490*/  CALL.REL.NOINC `($__internal_0_$__cuda_sm3x_div_rn_noftz_f32_slowpath) ;  /* 0x0000000000587944 */ /* 0x000fea0003c00000 */
[----:B------:R-:W-:-:S07]  /*04a0*/  IMAD.MOV.U32 R3, RZ, RZ, R0 ;  /* 0x000000ffff037224 */ /* 0x000fce00078e0000 */
.L_x_2:
[----:B------:R-:W-:Y:S05]  /*04b0*/  BSYNC.RECONVERGENT B0 ;  /* 0x0000000000007941 */ /* 0x000fea0003800200 */
.L_x_1:
[----:B------:R-:W0:Y:S02]  /*04c0*/  LDCU.64 UR6, c[0x0][0x390] ;  /* 0x00007200ff0677ac */ /* 0x000e240008000a00 */
[----:B0-----:R-:W-:-:S04]  /*04d0*/  IADD3 R4, P0, PT, R4, UR6, RZ ;  /* 0x0000000604047c10 */ /* 0x001fc8000ff1e0ff */
[----:B------:R-:W-:-:S05]  /*04e0*/  IADD3.X R5, PT, PT, R2, UR7, RZ, P0, !PT ;  /* 0x0000000702057c10 */ /* 0x000fca00087fe4ff */
[----:B------:R-:W-:Y:S01]  /*04f0*/  STG.E desc[UR4][R4.64], R3 ;  /* 0x0000000304007986 */ /* 0x000fe2000c101904 */
[----:B------:R-:W-:Y:S05]  /*0500*/  EXIT ;  /* 0x000000000000794d */ /* 0x000fea0003800000 */
.L_x_20:
        /* <DEDUP_REMOVED lines=12> */
[----:B--2---:R-:W-:-:S05]  /*05d0*/  FMUL R9, R2, R5 ;  /* 0x0000000502097220 */ /* 0x004fca0000400000 */
[----:B------:R0:W-:Y:S03]  /*05e0*/  STG.E desc[UR4][R6.64], R9 ;  /* 0x0000000906007986 */ /* 0x0001e6000c101904 */
.L_x_18:
[----:B------:R-:W-:Y:S05]  /*05f0*/  EXIT ;  /* 0x000000000000794d */ /* 0x000fea0003800000 */
        .weak           $__internal_0_$__cuda_sm3x_div_rn_noftz_f32_slowpath
        .type           $__internal_0_$__cuda_sm3x_div_rn_noftz_f32_slowpath,@function
        .size           $__internal_0_$__cuda_sm3x_div_rn_noftz_f32_slowpath,(.L_x_23 - $__internal_0_$__cuda_sm3x_div_rn_noftz_f32_slowpath)
$__internal_0_$__cuda_sm3x_div_rn_noftz_f32_slowpath:
[----:B------:R-:W-:Y:S01]  /*0600*/  SHF.R.U32.HI R5, RZ, 0x17, R9 ;  /* 0x00000017ff057819 */ /* 0x000fe20000011609 */
[----:B------:R-:W-:Y:S01]  /*0610*/  BSSY.RECONVERGENT B1, `(.L_x_3) ;  /* 0x0000064000017945 */ /* 0x000fe20003800200 */
[--C-:B------:R-:W-:Y:S01]  /*0620*/  SHF.R.U32.HI R3, RZ, 0x17, R0.reuse ;  /* 0x00000017ff037819 */ /* 0x100fe20000011600 */
[----:B------:R-:W-:Y:S01]  /*0630*/  IMAD.MOV.U32 R8, RZ, RZ, R0 ;  /* 0x000000ffff087224 */ /* 0x000fe200078e0000 */
[----:B------:R-:W-:Y:S02]  /*0640*/  LOP3.LUT R7, R5, 0xff, RZ, 0xc0, !PT ;  /* 0x000000ff05077812 */ /* 0x000fe400078ec0ff */
[----:B------:R-:W-:-:S03]  /*0650*/  LOP3.LUT R5, R3, 0xff, RZ, 0xc0, !PT ;  /* 0x000000ff03057812 */ /* 0x000fc600078ec0ff */
[----:B------:R-:W-:Y:S02]  /*0660*/  VIADD R12, R7, 0xffffffff ;  /* 0xffffffff070c7836 */ /* 0x000fe40000000000 */
[----:B------:R-:W-:-:S03]  /*0670*/  VIADD R11, R5, 0xffffffff ;  /* 0xffffffff050b7836 */ /* 0x000fc60000000000 */
[----:B------:R-:W-:-:S04]  /*0680*/  ISETP.GT.U32.AND P0, PT, R12, 0xfd, PT ;  /* 0x000000fd0c00780c */ /* 0x000fc80003f04070 */
[----:B------:R-:W-:-:S13]  /*0690*/  ISETP.GT.U32.OR P0, PT, R11, 0xfd, P0 ;  /* 0x000000fd0b00780c */ /* 0x000fda0000704470 */
[----:B------:R-:W-:Y:S01]  /*06a0*/  @!P0 IMAD.MOV.U32 R10, RZ, RZ, RZ ;  /* 0x000000ffff0a8224 */ /* 0x000fe200078e00ff */
[----:B------:R-:W-:Y:S06]  /*06b0*/  @!P0 BRA `(.L_x_4) ;  /* 0x0000000000608947 */ /* 0x000fec0003800000 */
[----:B------:R-:W-:Y:S01]  /*06c0*/  FSETP.GTU.FTZ.AND P0, PT, |R0|, +INF , PT ;  /* 0x7f8000000000780b */ /* 0x000fe20003f1c200 */
[----:B------:R-:W-:Y:S01]  /*06d0*/  IMAD.MOV.U32 R3, RZ, RZ, R9 ;  /* 0x000000ffff037224 */ /* 0x000fe200078e0009 */
[----:B------:R-:W-:-:S04]  /*06e0*/  FSETP.GTU.FTZ.AND P1, PT, |R9|, +INF , PT ;  /* 0x7f8000000900780b */ /* 0x000fc80003f3c200 */
[----:B------:R-:W-:-:S13]  /*06f0*/  PLOP3.LUT P0, PT, P0, P1, PT, 0xf8, 0x8f ;  /* 0x00000000008f781c */ /* 0x000fda0000703f70 */
[----:B------:R-:W-:Y:S05]  /*0700*/  @P0 BRA `(.L_x_5) ;  /* 0x00000004004c0947 */ /* 0x000fea0003800000 */
[----:B------:R-:W-:-:S13]  /*0710*/  LOP3.LUT P0, RZ, R9, 0x7fffffff, R8, 0xc8, !PT ;  /* 0x7fffffff09ff7812 */ /* 0x000fda000780c808 */
[----:B------:R-:W-:Y:S05]  /*0720*/  @!P0 BRA `(.L_x_6) ;  /* 0x00000004003c8947 */ /* 0x000fea0003800000 */
[C---:B------:R-:W-:Y:S02]  /*0730*/  FSETP.NEU.FTZ.AND P2, PT, |R0|.reuse, +INF , PT ;  /* 0x7f8000000000780b */ /* 0x040fe40003f5d200 */
[----:B------:R-:W-:Y:S02]  /*0740*/  FSETP.NEU.FTZ.AND P1, PT, |R3|, +INF , PT ;  /* 0x7f8000000300780b */ /* 0x000fe40003f3d200 */
[----:B------:R-:W-:-:S11]  /*0750*/  FSETP.NEU.FTZ.AND P0, PT, |R0|, +INF , PT ;  /* 0x7f8000000000780b */ /* 0x000fd60003f1d200 */
[----:B------:R-:W-:Y:S05]  /*0760*/  @!P1 BRA !P2, `(.L_x_6) ;  /* 0x00000004002c9947 */ /* 0x000fea0005000000 */
[----:B------:R-:W-:-:S04]  /*0770*/  LOP3.LUT P2, RZ, R8, 0x7fffffff, RZ, 0xc0, !PT ;  /* 0x7fffffff08ff7812 */ /* 0x000fc8000784c0ff */
[----:B------:R-:W-:-:S13]  /*0780*/  PLOP3.LUT P1, PT, P1, P2, PT, 0x2f, 0xf2 ;  /* 0x0000000000f2781c */ /* 0x000fda0000f24577 */
[----:B------:R-:W-:Y:S05]  /*0790*/  @P1 BRA `(.L_x_7) ;  /* 0x0000000400181947 */ /* 0x000fea0003800000 */
[----:B------:R-:W-:-:S04]  /*07a0*/  LOP3.LUT P1, RZ, R9, 0x7fffffff, RZ, 0xc0, !PT ;  /* 0x7fffffff09ff7812 */ /* 0x000fc8000782c0ff */
[----:B------:R-:W-:-:S13]  /*07b0*/  PLOP3.LUT P0, PT, P0, P1, PT, 0x2f, 0xf2 ;  /* 0x0000000000f2781c */ /* 0x000fda0000702577 */
[----:B------:R-:W-:Y:S05]  /*07c0*/  @P0 BRA `(.L_x_8) ;  /* 0x0000000400000947 */ /* 0x000fea0003800000 */
[----:B------:R-:W-:Y:S02]  /*07d0*/  ISETP.GE.AND P0, PT, R11, RZ, PT ;  /* 0x000000ff0b00720c */ /* 0x000fe40003f06270 */
[----:B------:R-:W-:-:S11]  /*07e0*/  ISETP.GE.AND P1, PT, R12, RZ, PT ;  /* 0x000000ff0c00720c */ /* 0x000fd60003f26270 */
[----:B------:R-:W-:Y:S02]  /*07f0*/  @P0 IMAD.MOV.U32 R10, RZ, RZ, RZ ;  /* 0x000000ffff0a0224 */ /* 0x000fe400078e00ff */
[----:B------:R-:W-:Y:S01]  /*0800*/  @!P0 FFMA R8, R0, 1.84467440737095516160e+19, RZ ;  /* 0x5f80000000088823 */ /* 0x000fe200000000ff */
[----:B------:R-:W-:Y:S02]  /*0810*/  @!P0 IMAD.MOV.U32 R10, RZ, RZ, -0x40 ;  /* 0xffffffc0ff0a8424 */ /* 0x000fe400078e00ff */
[----:B------:R-:W-:Y:S02]  /*0820*/  @!P1 FFMA R9, R3, 1.84467440737095516160e+19, RZ ;  /* 0x5f80000003099823 */ /* 0x000fe400000000ff */
[----:B------:R-:W-:-:S07]  /*0830*/  @!P1 VIADD R10, R10, 0x40 ;  /* 0x000000400a0a9836 */ /* 0x000fce0000000000 */
.L_x_4:
[----:B------:R-:W-:Y:S01]  /*0840*/  LEA R0, R7, 0xc0800000, 0x17 ;  /* 0xc080000007007811 */ /* 0x000fe200078eb8ff */
[----:B------:R-:W-:Y:S01]  /*0850*/  VIADD R5, R5, 0xffffff81 ;  /* 0xffffff8105057836 */ /* 0x000fe20000000000 */
[----:B------:R-:W-:Y:S03]  /*0860*/  BSSY.RECONVERGENT B2, `(.L_x_9) ;  /* 0x0000035000027945 */ /* 0x000fe60003800200 */
[----:B------:R-:W-:Y:S02]  /*0870*/  IMAD.IADD R9, R9, 0x1, -R0 ;  /* 0x0000000109097824 */ /* 0x000fe400078e0a00 */
[C---:B------:R-:W-:Y:S01]  /*0880*/  IMAD R0, R5.reuse, -0x800000, R8 ;  /* 0xff80000005007824 */ /* 0x040fe200078e0208 */
[----:B------:R-:W-:Y:S01]  /*0890*/  IADD3 R5, PT, PT, R5, 0x7f, -R7 ;  /* 0x0000007f05057810 */ /* 0x000fe20007ffe807 */
[----:B------:R-:W0:Y:S01]  /*08a0*/  MUFU.RCP R3, R9 ;  /* 0x0000000900037308 */ /* 0x000e220000001000 */
[----:B------:R-:W-:-:S03]  /*08b0*/  FADD.FTZ R11, -R9, -RZ ;  /* 0x800000ff090b7221 */ /* 0x000fc60000010100 */
[----:B------:R-:W-:Y:S02]  /*08c0*/  IMAD.IADD R5, R5, 0x1, R10 ;  /* 0x0000000105057824 */ /* 0x000fe400078e020a */
[----:B0-----:R-:W-:-:S04]  /*08d0*/  FFMA R12, R3, R11, 1 ;  /* 0x3f800000030c7423 */ /* 0x001fc8000000000b */
[----:B------:R-:W-:-:S04]  /*08e0*/  FFMA R12, R3, R12, R3 ;  /* 0x0000000c030c7223 */ /* 0x000fc80000000003 */
[----:B------:R-:W-:-:S04]  /*08f0*/  FFMA R3, R0, R12, RZ ;  /* 0x0000000c00037223 */ /* 0x000fc800000000ff */
[----:B------:R-:W-:-:S04]  /*0900*/  FFMA R8, R11, R3, R0 ;  /* 0x000000030b087223 */ /* 0x000fc80000000000 */
[----:B------:R-:W-:-:S04]  /*0910*/  FFMA R13, R12, R8, R3 ;  /* 0x000000080c0d7223 */ /* 0x000fc80000000003 */
[----:B------:R-:W-:-:S04]  /*0920*/  FFMA R8, R11, R13, R0 ;  /* 0x0000000d0b087223 */ /* 0x000fc80000000000 */
[----:B------:R-:W-:-:S05]  /*0930*/  FFMA R0, R12, R8, R13 ;  /* 0x000000080c007223 */ /* 0x000fca000000000d */
[----:B------:R-:W-:-:S04]  /*0940*/  SHF.R.U32.HI R3, RZ, 0x17, R0 ;  /* 0x00000017ff037819 */ /* 0x000fc80000011600 */
[----:B------:R-:W-:-:S05]  /*0950*/  LOP3.LUT R3, R3, 0xff, RZ, 0xc0, !PT ;  /* 0x000000ff03037812 */ /* 0x000fca00078ec0ff */
[----:B------:R-:W-:-:S04]  /*0960*/  IMAD.IADD R7, R3, 0x1, R5 ;  /* 0x0000000103077824 */ /* 0x000fc800078e0205 */
[----:B------:R-:W-:-:S05]  /*0970*/  VIADD R3, R7, 0xffffffff ;  /* 0xffffffff07037836 */ /* 0x000fca0000000000 */
[----:B------:R-:W-:-:S13]  /*0980*/  ISETP.GE.U32.AND P0, PT, R3, 0xfe, PT ;  /* 0x000000fe0300780c */ /* 0x000fda0003f06070 */
[----:B------:R-:W-:Y:S05]  /*0990*/  @!P0 BRA `(.L_x_10) ;  /* 0x0000000000808947 */ /* 0x000fea0003800000 */
[----:B------:R-:W-:-:S13]  /*09a0*/  ISETP.GT.AND P0, PT, R7, 0xfe, PT ;  /* 0x000000fe0700780c */ /* 0x000fda0003f04270 */
[----:B------:R-:W-:Y:S05]  /*09b0*/  @P0 BRA `(.L_x_11) ;  /* 0x00000000006c0947 */ /* 0x000fea0003800000 */
[----:B------:R-:W-:-:S13]  /*09c0*/  ISETP.GE.AND P0, PT, R7, 0x1, PT ;  /* 0x000000010700780c */ /* 0x000fda0003f06270 */
[----:B------:R-:W-:Y:S05]  /*09d0*/  @P0 BRA `(.L_x_12) ;  /* 0x0000000000740947 */ /* 0x000fea0003800000 */
[----:B------:R-:W-:Y:S02]  /*09e0*/  ISETP.GE.AND P0, PT, R7, -0x18, PT ;  /* 0xffffffe80700780c */ /* 0x000fe40003f06270 */
[----:B------:R-:W-:-:S11]  /*09f0*/  LOP3.LUT R0, R0, 0x80000000, RZ, 0xc0, !PT ;  /* 0x8000000000007812 */ /* 0x000fd600078ec0ff */
[----:B------:R-:W-:Y:S05]  /*0a00*/  @!P0 BRA `(.L_x_12) ;  /* 0x0000000000688947 */ /* 0x000fea0003800000 */
[CC--:B------:R-:W-:Y:S01]  /*0a10*/  FFMA.RZ R3, R12.reuse, R8.reuse, R13 ;  /* 0x000000080c037223 */ /* 0x0c0fe2000000c00d */
[C---:B------:R-:W-:Y:S01]  /*0a20*/  VIADD R10, R7.reuse, 0x20 ;  /* 0x00000020070a7836 */ /* 0x040fe20000000000 */
[C---:B------:R-:W-:Y:S02]  /*0a30*/  ISETP.NE.AND P2, PT, R7.reuse, RZ, PT ;  /* 0x000000ff0700720c */ /* 0x040fe40003f45270 */
[----:B------:R-:W-:Y:S01]  /*0a40*/  ISETP.NE.AND P1, PT, R7, RZ, PT ;  /* 0x000000ff0700720c */ /* 0x000fe20003f25270 */
[----:B------:R-:W-:Y:S01]  /*0a50*/  IMAD.MOV R7, RZ, RZ, -R7 ;  /* 0x000000ffff077224 */ /* 0x000fe200078e0a07 */
[----:B------:R-:W-:Y:S01]  /*0a60*/  LOP3.LUT R5, R3, 0x7fffff, RZ, 0xc0, !PT ;  /* 0x007fffff03057812 */ /* 0x000fe200078ec0ff */
[CCC-:B------:R-:W-:Y:S01]  /*0a70*/  FFMA.RP R3, R12.reuse, R8.reuse, R13.reuse ;  /* 0x000000080c037223 */ /* 0x1c0fe2000000800d */
[----:B------:R-:W-:Y:S02]  /*0a80*/  FFMA.RM R8, R12, R8, R13 ;  /* 0x000000080c087223 */ /* 0x000fe4000000400d */
[----:B------:R-:W-:-:S03]  /*0a90*/  LOP3.LUT R5, R5, 0x800000, RZ, 0xfc, !PT ;  /* 0x0080000005057812 */ /* 0x000fc600078efcff */
[----:B------:R-:W-:Y:S02]  /*0aa0*/  FSETP.NEU.FTZ.AND P0, PT, R3, R8, PT ;  /* 0x000000080300720b */ /* 0x000fe40003f1d000 */
[----:B------:R-:W-:Y:S02]  /*0ab0*/  SHF.L.U32 R10, R5, R10, RZ ;  /* 0x0000000a050a7219 */ /* 0x000fe400000006ff */
[----:B------:R-:W-:Y:S02]  /*0ac0*/  SEL R8, R7, RZ, P2 ;  /* 0x000000ff07087207 */ /* 0x000fe40001000000 */
[----:B------:R-:W-:Y:S02]  /*0ad0*/  ISETP.NE.AND P1, PT, R10, RZ, P1 ;  /* 0x000000ff0a00720c */ /* 0x000fe40000f25270 */
[----:B------:R-:W-:Y:S02]  /*0ae0*/  SHF.R.U32.HI R8, RZ, R8, R5 ;  /* 0x00000008ff087219 */ /* 0x000fe40000011605 */
[----:B------:R-:W-:-:S02]  /*0af0*/  PLOP3.LUT P0, PT, P0, P1, PT, 0xf8, 0x8f ;  /* 0x00000000008f781c */ /* 0x000fc40000703f70 */
[----:B------:R-:W-:Y:S02]  /*0b00*/  SHF.R.U32.HI R10, RZ, 0x1, R8 ;  /* 0x00000001ff0a7819 */ /* 0x000fe40000011608 */
[----:B------:R-:W-:-:S04]  /*0b10*/  SEL R3, RZ, 0x1, !P0 ;  /* 0x00000001ff037807 */ /* 0x000fc80004000000 */
[----:B------:R-:W-:-:S04]  /*0b20*/  LOP3.LUT R3, R3, 0x1, R10, 0xf8, !PT ;  /* 0x0000000103037812 */ /* 0x000fc800078ef80a */
[----:B------:R-:W-:-:S05]  /*0b30*/  LOP3.LUT R3, R3, R8, RZ, 0xc0, !PT ;  /* 0x0000000803037212 */ /* 0x000fca00078ec0ff */
[----:B------:R-:W-:-:S05]  /*0b40*/  IMAD.IADD R3, R10, 0x1, R3 ;  /* 0x000000010a037824 */ /* 0x000fca00078e0203 */
[----:B------:R-:W-:Y:S01]  /*0b50*/  LOP3.LUT R0, R3, R0, RZ, 0xfc, !PT ;  /* 0x0000000003007212 */ /* 0x000fe200078efcff */
[----:B------:R-:W-:Y:S06]  /*0b60*/  BRA `(.L_x_12) ;  /* 0x0000000000107947 */ /* 0x000fec0003800000 */
.L_x_11:
[----:B------:R-:W-:-:S04]  /*0b70*/  LOP3.LUT R0, R0, 0x80000000, RZ, 0xc0, !PT ;  /* 0x8000000000007812 */ /* 0x000fc800078ec0ff */
[----:B------:R-:W-:Y:S01]  /*0b80*/  LOP3.LUT R0, R0, 0x7f800000, RZ, 0xfc, !PT ;  /* 0x7f80000000007812 */ /* 0x000fe200078efcff */
[----:B------:R-:W-:Y:S06]  /*0b90*/  BRA `(.L_x_12) ;  /* 0x0000000000047947 */ /* 0x000fec0003800000 */
.L_x_10:
[----:B------:R-:W-:-:S07]  /*0ba0*/  IMAD R0, R5, 0x800000, R0 ;  /* 0x0080000005007824 */ /* 0x000fce00078e0200 */
.L_x_12:
[----:B------:R-:W-:Y:S05]  /*0bb0*/  BSYNC.RECONVERGENT B2 ;  /* 0x0000000000027941 */ /* 0x000fea0003800200 */
.L_x_9:
[----:B------:R-:W-:Y:S05]  /*0bc0*/  BRA `(.L_x_13) ;  /* 0x0000000000207947 */ /* 0x000fea0003800000 */
.L_x_8:
[----:B------:R-:W-:-:S04]  /*0bd0*/  LOP3.LUT R0, R9, 0x80000000, R8, 0x48, !PT ;  /* 0x8000000009007812 */ /* 0x000fc800078e4808 */
[----:B------:R-:W-:Y:S01]  /*0be0*/  LOP3.LUT R0, R0, 0x7f800000, RZ, 0xfc, !PT ;  /* 0x7f80000000007812 */ /* 0x000fe200078efcff */
[----:B------:R-:W-:Y:S06]  /*0bf0*/  BRA `(.L_x_13) ;  /* 0x0000000000147947 */ /* 0x000fec0003800000 */
.L_x_7:
[----:B------:R-:W-:Y:S01]  /*0c00*/  LOP3.LUT R0, R9, 0x80000000, R8, 0x48, !PT ;  /* 0x8000000009007812 */ /* 0x000fe200078e4808 */
[----:B------:R-:W-:Y:S06]  /*0c10*/  BRA `(.L_x_13) ;  /* 0x00000000000c7947 */ /* 0x000fec0003800000 */
.L_x_6:
[----:B------:R-:W0:Y:S01]  /*0c20*/  MUFU.RSQ R0, -QNAN ;  /* 0xffc0000000007908 */ /* 0x000e220000001400 */
[----:B------:R-:W-:Y:S05]  /*0c30*/  BRA `(.L_x_13) ;  /* 0x0000000000047947 */ /* 0x000fea0003800000 */
.L_x_5:
[----:B------:R-:W-:-:S07]  /*0c40*/  FADD.FTZ R0, R0, R3 ;  /* 0x0000000300007221 */ /* 0x000fce0000010000 */
.L_x_13:
[----:B------:R-:W-:Y:S05]  /*0c50*/  BSYNC.RECONVERGENT B1 ;  /* 0x0000000000017941 */ /* 0x000fea0003800200 */
.L_x_3:
[----:B------:R-:W-:-:S04]  /*0c60*/  IMAD.MOV.U32 R7, RZ, RZ, 0x0 ;  /* 0x00000000ff077424 */ /* 0x000fc800078e00ff */
[----:B0-----:R-:W-:Y:S05]  /*0c70*/  RET.REL.NODEC R6 `(_Z16vectorArithmeticPKfS0_Pfm2Op) ;  /* 0xfffffff006e07950 */ /* 0x001fea0003c3ffff */
.L_x_14:
[----:B------:R-:W-:-:S00]  /*0c80*/  BRA `(.L_x_14) ;  /* 0xfffffffc00fc7947 */ /* 0x000fc0000383ffff */
[----:B------:R-:W-:-:S00]  /*0c90*/  NOP ;  /* 0x0000000000007918 */ /* 0x000fc00000000000 */
        /* <DEDUP_REMOVED lines=14> */
.L_x_23:


//--------------------- .nv.shared.reserved.0     --------------------------
	.section	.nv.shared.reserved.0,"aw",@nobits
	.weak		__nv_reservedSMEM_offset_0_alias
	.size		__nv_reservedSMEM_offset_0_alias, 0, 64
	.other		__nv_reservedSMEM_offset_0_alias,@"STO_CUDA_RESERVED_SHARED STV_DEFAULT"
__nv_reservedSMEM_offset_0_alias:
	.zero		0
	.zero		64


//--------------------- .nv.constant0._Z16vectorArithmeticPKfS0_Pfm2Op --------------------------
	.section	.nv.constant0._Z16vectorArithmeticPKfS0_Pfm2Op,"a",@progbits
	.sectionflags	@""
	.align	4
.nv.constant0._Z16vectorArithmeticPKfS0_Pfm2Op:
	.zero		932


//--------------------- SYMBOLS --------------------------

	.type		.nv.reservedSmem.offset0,@object
	.size		.nv.reservedSmem.offset0,0x4
